//
// Generated by NVIDIA NVVM Compiler
//
// Compiler Build ID: CL-36424714
// Cuda compilation tools, release 13.0, V13.0.88
// Based on NVVM 20.0.0
//

.version 9.0
.target sm_100
.address_size 64

	// .globl	_Z12elementwise0PKfS0_Pf

.visible .entry _Z12elementwise0PKfS0_Pf(
	.param .u64 .ptr .align 1 _Z12elementwise0PKfS0_Pf_param_0,
	.param .u64 .ptr .align 1 _Z12elementwise0PKfS0_Pf_param_1,
	.param .u64 .ptr .align 1 _Z12elementwise0PKfS0_Pf_param_2
)
{
	.reg .b32 	%r<5>;
	.reg .b32 	%f<4>;
	.reg .b64 	%rd<11>;

	ld.param.u64 	%rd1, [_Z12elementwise0PKfS0_Pf_param_0];
	ld.param.u64 	%rd2, [_Z12elementwise0PKfS0_Pf_param_1];
	ld.param.u64 	%rd3, [_Z12elementwise0PKfS0_Pf_param_2];
	cvta.to.global.u64 	%rd4, %rd3;
	cvta.to.global.u64 	%rd5, %rd2;
	cvta.to.global.u64 	%rd6, %rd1;
	mov.u32 	%r1, %ntid.x;
	mov.u32 	%r2, %ctaid.x;
	mov.u32 	%r3, %tid.x;
	mad.lo.s32 	%r4, %r1, %r2, %r3;
	mul.wide.s32 	%rd7, %r4, 4;
	add.s64 	%rd8, %rd6, %rd7;
	ld.global.nc.f32 	%f1, [%rd8];
	add.s64 	%rd9, %rd5, %rd7;
	ld.global.nc.f32 	%f2, [%rd9];
	add.f32 	%f3, %f1, %f2;
	add.s64 	%rd10, %rd4, %rd7;
	st.global.f32 	[%rd10], %f3;
	ret;

}


// ===== COMPILED SASS (sm_100) =====

	.target	sm_100

	.elftype	@"ET_EXEC"


//--------------------- .note.nv.tkinfo           --------------------------
	.section	.note.nv.tkinfo,"",@"SHT_NOTE"
	.sectionflags	@"SHF_NOTE_NV_TKINFO"
	.tkinfo
        /*0018*/ 	.word	0x00000002
        /*0030*/ 	.string	""
        /*0030*/ 	.string	"ptxas"
        /*0030*/ 	.string	"Cuda compilation tools, release 13.0, V13.0.88"
        /*0030*/ 	.string	"Build cuda_13.0.r13.0/compiler.36424714_0"
        /*0030*/ 	.string	"-arch sm_100 -m 64 "



//--------------------- .note.nv.cuinfo           --------------------------
	.section	.note.nv.cuinfo,"",@"SHT_NOTE"
	.sectionflags	@"SHF_NOTE_NV_CUINFO"
        /*0018*/ 	.short	0x0002
        /*001a*/ 	.short	0x0064
        /*001c*/ 	.short	0x0082
	.zero		2


//--------------------- .nv.info                  --------------------------
	.section	.nv.info,"",@"SHT_CUDA_INFO"
	.align	4


	//----- nvinfo : EIATTR_REGCOUNT
	.align		4
        /*0000*/ 	.byte	0x04, 0x2f
        /*0002*/ 	.short	(.L_1 - .L_0)
	.align		4
.L_0:
        /*0004*/ 	.word	index@(_Z12elementwise0PKfS0_Pf)
        /*0008*/ 	.word	0x0000000c


	//----- nvinfo : EIATTR_FRAME_SIZE
	.align		4
.L_1:
        /*000c*/ 	.byte	0x04, 0x11
        /*000e*/ 	.short	(.L_3 - .L_2)
	.align		4
.L_2:
        /*0010*/ 	.word	index@(_Z12elementwise0PKfS0_Pf)
        /*0014*/ 	.word	0x00000000


	//----- nvinfo : EIATTR_MIN_STACK_SIZE
	.align		4
.L_3:
        /*0018*/ 	.byte	0x04, 0x12
        /*001a*/ 	.short	(.L_5 - .L_4)
	.align		4
.L_4:
        /*001c*/ 	.word	index@(_Z12elementwise0PKfS0_Pf)
        /*0020*/ 	.word	0x00000000
.L_5:


//--------------------- .nv.compat                --------------------------
	.section	.nv.compat,"",@"SHT_CUDA_COMPAT_INFO"
	.align	4
        /*0000*/ 	.byte	0x02, 0x09, 0x00, 0x00, 0x02, 0x02, 0x01, 0x00, 0x02, 0x05, 0x05, 0x00, 0x03, 0x07, 0x01, 0x01
        /*0010*/ 	.byte	0x02, 0x03, 0x00, 0x00, 0x02, 0x06, 0x01, 0x00, 0x04, 0x0b, 0x08, 0x00, 0x09, 0x00, 0x00, 0x00
        /*0020*/ 	.byte	0x00, 0x00, 0x00, 0x00


//--------------------- .nv.info._Z12elementwise0PKfS0_Pf --------------------------
	.section	.nv.info._Z12elementwise0PKfS0_Pf,"",@"SHT_CUDA_INFO"
	.sectionflags	@""
	.align	4


	//----- nvinfo : EIATTR_CUDA_API_VERSION
	.align		4
        /*0000*/ 	.byte	0x04, 0x37
        /*0002*/ 	.short	(.L_7 - .L_6)
.L_6:
        /*0004*/ 	.word	0x00000082


	//----- nvinfo : EIATTR_KPARAM_INFO
	.align		4
.L_7:
        /*0008*/ 	.byte	0x04, 0x17
        /*000a*/ 	.short	(.L_9 - .L_8)
.L_8:
        /*000c*/ 	.word	0x00000000
        /*0010*/ 	.short	0x0002
        /*0012*/ 	.short	0x0010
        /*0014*/ 	.byte	0x00, 0xf5, 0x21, 0x00


	//----- nvinfo : EIATTR_KPARAM_INFO
	.align		4
.L_9:
        /*0018*/ 	.byte	0x04, 0x17
        /*001a*/ 	.short	(.L_11 - .L_10)
.L_10:
        /*001c*/ 	.word	0x00000000
        /*0020*/ 	.short	0x0001
        /*0022*/ 	.short	0x0008
        /*0024*/ 	.byte	0x00, 0xf5, 0x21, 0x00


	//----- nvinfo : EIATTR_KPARAM_INFO
	.align		4
.L_11:
        /*0028*/ 	.byte	0x04, 0x17
        /*002a*/ 	.short	(.L_13 - .L_12)
.L_12:
        /*002c*/ 	.word	0x00000000
        /*0030*/ 	.short	0x0000
        /*0032*/ 	.short	0x0000
        /*0034*/ 	.byte	0x00, 0xf5, 0x21, 0x00


	//----- nvinfo : EIATTR_SPARSE_MMA_MASK
	.align		4
.L_13:
        /*0038*/ 	.byte	0x03, 0x50
        /*003a*/ 	.short	0x0000


	//----- nvinfo : EIATTR_MAXREG_COUNT
	.align		4
        /*003c*/ 	.byte	0x03, 0x1b
        /*003e*/ 	.short	0x00ff


	//----- nvinfo : EIATTR_MERCURY_ISA_VERSION
	.align		4
        /*0040*/ 	.byte	0x03, 0x5f
        /*0042*/ 	.short	0x0101


	//----- nvinfo : EIATTR_VRC_CTA_INIT_COUNT
	.align		4
        /*0044*/ 	.byte	0x02, 0x4a
	.zero		1
	.zero		1


	//----- nvinfo : EIATTR_EXIT_INSTR_OFFSETS
	.align		4
        /*0048*/ 	.byte	0x04, 0x1c
        /*004a*/ 	.short	(.L_15 - .L_14)


	//   ....[0]....
.L_14:
        /*004c*/ 	.word	0x00000100


	//----- nvinfo : EIATTR_CBANK_PARAM_SIZE
	.align		4
.L_15:
        /*0050*/ 	.byte	0x03, 0x19
        /*0052*/ 	.short	0x0018


	//----- nvinfo : EIATTR_PARAM_CBANK
	.align		4
        /*0054*/ 	.byte	0x04, 0x0a
        /*0056*/ 	.short	(.L_17 - .L_16)
	.align		4
.L_16:
        /*0058*/ 	.word	index@(.nv.constant0._Z12elementwise0PKfS0_Pf)
        /*005c*/ 	.short	0x0380
        /*005e*/ 	.short	0x0018


	//----- nvinfo : EIATTR_SW_WAR
	.align		4
.L_17:
        /*0060*/ 	.byte	0x04, 0x36
        /*0062*/ 	.short	(.L_19 - .L_18)
.L_18:
        /*0064*/ 	.word	0x00000008
.L_19:


//--------------------- .nv.callgraph             --------------------------
	.section	.nv.callgraph,"",@"SHT_CUDA_CALLGRAPH"
	.align	4
	.sectionentsize	8
	.align		4
        /*0000*/ 	.word	0x00000000
	.align		4
        /*0004*/ 	.word	0xffffffff
	.align		4
        /*0008*/ 	.word	0x00000000
	.align		4
        /*000c*/ 	.word	0xfffffffe
	.align		4
        /*0010*/ 	.word	0x00000000
	.align		4
        /*0014*/ 	.word	0xfffffffd
	.align		4
        /*0018*/ 	.word	0x00000000
	.align		4
        /*001c*/ 	.word	0xfffffffc


//--------------------- .text._Z12elementwise0PKfS0_Pf --------------------------
	.section	.text._Z12elementwise0PKfS0_Pf,"ax",@progbits
	.align	128
        .global         _Z12elementwise0PKfS0_Pf
        .type           _Z12elementwise0PKfS0_Pf,@function
        .size           _Z12elementwise0PKfS0_Pf,(.L_x_1 - _Z12elementwise0PKfS0_Pf)
        .other          _Z12elementwise0PKfS0_Pf,@"STO_CUDA_ENTRY STV_DEFAULT"
_Z12elementwise0PKfS0_Pf:
.text._Z12elementwise0PKfS0_Pf:
[----:B------:R-:W-:Y:S01]  /*0000*/  LDC R1, c[0x0][0x37c] ;  /* 0x0000df00ff017b82 */ /* 0x000fe20000000800 */
[----:B------:R-:W0:Y:S07]  /*0010*/  S2R R9, SR_CTAID.X ;  /* 0x0000000000097919 */ /* 0x000e2e0000002500 */
[----:B------:R-:W1:Y:S01]  /*0020*/  LDC.64 R2, c[0x0][0x380] ;  /* 0x0000e000ff027b82 */ /* 0x000e620000000a00 */
[----:B------:R-:W0:Y:S01]  /*0030*/  LDCU UR6, c[0x0][0x360] ;  /* 0x00006c00ff0677ac */ /* 0x000e220008000800 */
[----:B------:R-:W0:Y:S01]  /*0040*/  S2R R0, SR_TID.X ;  /* 0x0000000000007919 */ /* 0x000e220000002100 */
[----:B------:R-:W2:Y:S05]  /*0050*/  LDCU.64 UR4, c[0x0][0x358] ;  /* 0x00006b00ff0477ac */ /* 0x000eaa0008000a00 */
[----:B------:R-:W3:Y:S08]  /*0060*/  LDC.64 R4, c[0x0][0x388] ;  /* 0x0000e200ff047b82 */ /* 0x000ef00000000a00 */
[----:B------:R-:W4:Y:S01]  /*0070*/  LDC.64 R6, c[0x0][0x390] ;  /* 0x0000e400ff067b82 */ /* 0x000f220000000a00 */
[----:B0-----:R-:W-:-:S04]  /*0080*/  IMAD R9, R9, UR6, R0 ;  /* 0x0000000609097c24 */ /* 0x001fc8000f8e0200 */
[----:B-1----:R-:W-:-:S04]  /*0090*/  IMAD.WIDE R2, R9, 0x4, R2 ;  /* 0x0000000409027825 */ /* 0x002fc800078e0202 */
[C---:B---3--:R-:W-:Y:S02]  /*00a0*/  IMAD.WIDE R4, R9.reuse, 0x4, R4 ;  /* 0x0000000409047825 */ /* 0x048fe400078e0204 */
[----:B--2---:R-:W2:Y:S04]  /*00b0*/  LDG.E.CONSTANT R2, desc[UR4][R2.64] ;  /* 0x0000000402027981 */ /* 0x004ea8000c1e9900 */
[----:B------:R-:W2:Y:S01]  /*00c0*/  LDG.E.CONSTANT R5, desc[UR4][R4.64] ;  /* 0x0000000404057981 */ /* 0x000ea2000c1e9900 */
[----:B----4-:R-:W-:-:S04]  /*00d0*/  IMAD.WIDE R6, R9, 0x4, R6 ;  /* 0x0000000409067825 */ /* 0x010fc800078e0206 */
[----:B--2---:R-:W-:-:S05]  /*00e0*/  FADD R9, R2, R5 ;  /* 0x0000000502097221 */ /* 0x004fca0000000000 */
[----:B------:R-:W-:Y:S01]  /*00f0*/  STG.E desc[UR4][R6.64], R9 ;  /* 0x0000000906007986 */ /* 0x000fe2000c101904 */
[----:B------:R-:W-:Y:S05]  /*0100*/  EXIT ;  /* 0x000000000000794d */ /* 0x000fea0003800000 */
.L_x_0:
[----:B------:R-:W-:-:S00]  /*0110*/  BRA `(.L_x_0) ;  /* 0xfffffffc00fc7947 */ /* 0x000fc0000383ffff */
[----:B------:R-:W-:-:S00]  /*0120*/  NOP ;  /* 0x0000000000007918 */ /* 0x000fc00000000000 */
        /* <DEDUP_REMOVED lines=13> */
.L_x_1:


//--------------------- .nv.shared.reserved.0     --------------------------
	.section	.nv.shared.reserved.0,"aw",@nobits
	.weak		__nv_reservedSMEM_offset_0_alias
	.size		__nv_reservedSMEM_offset_0_alias, 0, 64
	.other		__nv_reservedSMEM_offset_0_alias,@"STO_CUDA_RESERVED_SHARED STV_DEFAULT"
__nv_reservedSMEM_offset_0_alias:
	.zero		0
	.zero		64


//--------------------- .nv.constant0._Z12elementwise0PKfS0_Pf --------------------------
	.section	.nv.constant0._Z12elementwise0PKfS0_Pf,"a",@progbits
	.sectionflags	@""
	.align	4
.nv.constant0._Z12elementwise0PKfS0_Pf:
	.zero		920


//--------------------- SYMBOLS --------------------------

	.type		.nv.reservedSmem.offset0,@object
	.size		.nv.reservedSmem.offset0,0x4
